	.headerflags	@"EF_CUDA_TEXMODE_UNIFIED EF_CUDA_64BIT_ADDRESS EF_CUDA_ACCELERATORS EF_CUDA_SM90 EF_CUDA_VIRTUAL_SM(EF_CUDA_SM90)"
	.elftype	@"ET_EXEC"


//--------------------- .nv.info                  --------------------------
	.section	.nv.info,"",@"SHT_CUDA_INFO"
	.align	4


	//----- nvinfo : EIATTR_REGCOUNT
	.align		4
        /*0000*/ 	.byte	0x04, 0x2f
        /*0002*/ 	.short	(.L_3 - .L_2)
	.align		4
.L_2:
        /*0004*/ 	.word	index@(triton_poi_fused__native_batch_norm_legit_no_training_cat_relu_59)
        /*0008*/ 	.word	0x00000017


	//----- nvinfo : EIATTR_MIN_STACK_SIZE
	.align		4
.L_3:
        /*000c*/ 	.byte	0x04, 0x12
        /*000e*/ 	.short	(.L_5 - .L_4)
	.align		4
.L_4:
        /*0010*/ 	.word	index@(triton_poi_fused__native_batch_norm_legit_no_training_cat_relu_59)
        /*0014*/ 	.word	0x00000000


	//----- nvinfo : EIATTR_FRAME_SIZE
	.align		4
.L_5:
        /*0018*/ 	.byte	0x04, 0x11
        /*001a*/ 	.short	(.L_7 - .L_6)
	.align		4
.L_6:
        /*001c*/ 	.word	index@(triton_poi_fused__native_batch_norm_legit_no_training_cat_relu_59)
        /*0020*/ 	.word	0x00000000


	//----- nvinfo : EIATTR_MIN_STACK_SIZE
	.align		4
.L_7:
        /*0024*/ 	.byte	0x04, 0x12
        /*0026*/ 	.short	(.L_9 - .L_8)
	.align		4
.L_8:
        /*0028*/ 	.word	index@(triton_poi_fused__native_batch_norm_legit_no_training_cat_relu_59)
        /*002c*/ 	.word	0x00000000
.L_9:


//--------------------- .nv.info.triton_poi_fused__native_batch_norm_legit_no_training_cat_relu_59 --------------------------
	.section	.nv.info.triton_poi_fused__native_batch_norm_legit_no_training_cat_relu_59,"",@"SHT_CUDA_INFO"
	.sectionflags	@""
	.align	4


	//----- nvinfo : EIATTR_CUDA_API_VERSION
	.align		4
        /*0000*/ 	.byte	0x04, 0x37
        /*0002*/ 	.short	(.L_11 - .L_10)
.L_10:
        /*0004*/ 	.word	0x0000007c


	//----- nvinfo : EIATTR_KPARAM_INFO
	.align		4
.L_11:
        /*0008*/ 	.byte	0x04, 0x17
        /*000a*/ 	.short	(.L_13 - .L_12)
.L_12:
        /*000c*/ 	.word	0x00000000
        /*0010*/ 	.short	0x0008
        /*0012*/ 	.short	0x0040
        /*0014*/ 	.byte	0x00, 0xf0, 0x11, 0x00


	//----- nvinfo : EIATTR_KPARAM_INFO
	.align		4
.L_13:
        /*0018*/ 	.byte	0x04, 0x17
        /*001a*/ 	.short	(.L_15 - .L_14)
.L_14:
        /*001c*/ 	.word	0x00000000
        /*0020*/ 	.short	0x0007
        /*0022*/ 	.short	0x0038
        /*0024*/ 	.byte	0x00, 0xf4, 0x21, 0x00


	//----- nvinfo : EIATTR_KPARAM_INFO
	.align		4
.L_15:
        /*0028*/ 	.byte	0x04, 0x17
        /*002a*/ 	.short	(.L_17 - .L_16)
.L_16:
        /*002c*/ 	.word	0x00000000
        /*0030*/ 	.short	0x0006
        /*0032*/ 	.short	0x0030
        /*0034*/ 	.byte	0x00, 0xf4, 0x21, 0x00


	//----- nvinfo : EIATTR_KPARAM_INFO
	.align		4
.L_17:
        /*0038*/ 	.byte	0x04, 0x17
        /*003a*/ 	.short	(.L_19 - .L_18)
.L_18:
        /*003c*/ 	.word	0x00000000
        /*0040*/ 	.short	0x0005
        /*0042*/ 	.short	0x0028
        /*0044*/ 	.byte	0x00, 0xf4, 0x21, 0x00


	//----- nvinfo : EIATTR_KPARAM_INFO
	.align		4
.L_19:
        /*0048*/ 	.byte	0x04, 0x17
        /*004a*/ 	.short	(.L_21 - .L_20)
.L_20:
        /*004c*/ 	.word	0x00000000
        /*0050*/ 	.short	0x0004
        /*0052*/ 	.short	0x0020
        /*0054*/ 	.byte	0x00, 0xf4, 0x21, 0x00


	//----- nvinfo : EIATTR_KPARAM_INFO
	.align		4
.L_21:
        /*0058*/ 	.byte	0x04, 0x17
        /*005a*/ 	.short	(.L_23 - .L_22)
.L_22:
        /*005c*/ 	.word	0x00000000
        /*0060*/ 	.short	0x0003
        /*0062*/ 	.short	0x0018
        /*0064*/ 	.byte	0x00, 0xf4, 0x21, 0x00


	//----- nvinfo : EIATTR_KPARAM_INFO
	.align		4
.L_23:
        /*0068*/ 	.byte	0x04, 0x17
        /*006a*/ 	.short	(.L_25 - .L_24)
.L_24:
        /*006c*/ 	.word	0x00000000
        /*0070*/ 	.short	0x0002
        /*0072*/ 	.short	0x0010
        /*0074*/ 	.byte	0x00, 0xf4, 0x21, 0x00


	//----- nvinfo : EIATTR_KPARAM_INFO
	.align		4
.L_25:
        /*0078*/ 	.byte	0x04, 0x17
        /*007a*/ 	.short	(.L_27 - .L_26)
.L_26:
        /*007c*/ 	.word	0x00000000
        /*0080*/ 	.short	0x0001
        /*0082*/ 	.short	0x0008
        /*0084*/ 	.byte	0x00, 0xf4, 0x21, 0x00


	//----- nvinfo : EIATTR_KPARAM_INFO
	.align		4
.L_27:
        /*0088*/ 	.byte	0x04, 0x17
        /*008a*/ 	.short	(.L_29 - .L_28)
.L_28:
        /*008c*/ 	.word	0x00000000
        /*0090*/ 	.short	0x0000
        /*0092*/ 	.short	0x0000
        /*0094*/ 	.byte	0x00, 0xf4, 0x21, 0x00


	//----- nvinfo : EIATTR_SPARSE_MMA_MASK
	.align		4
.L_29:
        /*0098*/ 	.byte	0x03, 0x50
        /*009a*/ 	.short	0x0000


	//----- nvinfo : EIATTR_MAXREG_COUNT
	.align		4
        /*009c*/ 	.byte	0x03, 0x1b
        /*009e*/ 	.short	0x00ff


	//----- nvinfo : EIATTR_EXIT_INSTR_OFFSETS
	.align		4
        /*00a0*/ 	.byte	0x04, 0x1c
        /*00a2*/ 	.short	(.L_31 - .L_30)


	//   ....[0]....
.L_30:
        /*00a4*/ 	.word	0x00000520


	//----- nvinfo : EIATTR_REQNTID
	.align		4
.L_31:
        /*00a8*/ 	.byte	0x04, 0x10
        /*00aa*/ 	.short	(.L_33 - .L_32)
.L_32:
        /*00ac*/ 	.word	0x00000080
        /*00b0*/ 	.word	0x00000001
        /*00b4*/ 	.word	0x00000001


	//----- nvinfo : EIATTR_CBANK_PARAM_SIZE
	.align		4
.L_33:
        /*00b8*/ 	.byte	0x03, 0x19
        /*00ba*/ 	.short	0x0044


	//----- nvinfo : EIATTR_PARAM_CBANK
	.align		4
        /*00bc*/ 	.byte	0x04, 0x0a
        /*00be*/ 	.short	(.L_35 - .L_34)
	.align		4
.L_34:
        /*00c0*/ 	.word	index@(.nv.constant0.triton_poi_fused__native_batch_norm_legit_no_training_cat_relu_59)
        /*00c4*/ 	.short	0x0210
        /*00c6*/ 	.short	0x0044


	//----- nvinfo : EIATTR_SW_WAR
	.align		4
.L_35:
        /*00c8*/ 	.byte	0x04, 0x36
        /*00ca*/ 	.short	(.L_37 - .L_36)
.L_36:
        /*00cc*/ 	.word	0x00000008
.L_37:


//--------------------- .nv.callgraph             --------------------------
	.section	.nv.callgraph,"",@"SHT_CUDA_CALLGRAPH"
	.align	4
	.sectionentsize	8
	.align		4
        /*0000*/ 	.word	0x00000000
	.align		4
        /*0004*/ 	.word	0xffffffff
	.align		4
        /*0008*/ 	.word	0x00000000
	.align		4
        /*000c*/ 	.word	0xfffffffe
	.align		4
        /*0010*/ 	.word	0x00000000
	.align		4
        /*0014*/ 	.word	0xfffffffd
	.align		4
        /*0018*/ 	.word	0x00000000
	.align		4
        /*001c*/ 	.word	0xfffffffc


//--------------------- .nv.constant4             --------------------------
	.section	.nv.constant4,"a",@progbits
	.align	8
	.align		8
.nv.constant4:
        /*0000*/ 	.dword	_$_str
	.align		8
        /*0008*/ 	.dword	_$_str_$_2


//--------------------- .text.triton_poi_fused__native_batch_norm_legit_no_training_cat_relu_59 --------------------------
	.section	.text.triton_poi_fused__native_batch_norm_legit_no_training_cat_relu_59,"ax",@progbits
	.align	128
        .global         triton_poi_fused__native_batch_norm_legit_no_training_cat_relu_59
        .type           triton_poi_fused__native_batch_norm_legit_no_training_cat_relu_59,@function
        .size           triton_poi_fused__native_batch_norm_legit_no_training_cat_relu_59,(.L_x_1 - triton_poi_fused__native_batch_norm_legit_no_training_cat_relu_59)
        .other          triton_poi_fused__native_batch_norm_legit_no_training_cat_relu_59,@"STO_CUDA_ENTRY STV_DEFAULT"
triton_poi_fused__native_batch_norm_legit_no_training_cat_relu_59:
.text.triton_poi_fused__native_batch_norm_legit_no_training_cat_relu_59:
[----:B------:R-:W-:Y:S01]  /*0000*/  LDC R1, c[0x0][0x28] ;  /* 0x00000a00ff017b82 */ /* 0x000fe20000000800 */
[----:B------:R-:W1:Y:S07]  /*0010*/  S2R R0, SR_TID.X ;  /* 0x0000000000007919 */ /* 0x000e6e0000002100 */
[----:B------:R-:W2:Y:S01]  /*0020*/  LDC.64 R4, c[0x0][0x228] ;  /* 0x00008a00ff047b82 */ /* 0x000ea20000000a00 */
[----:B------:R-:W-:Y:S01]  /*0030*/  ULDC.64 UR4, c[0x0][0x208] ;  /* 0x0000820000047ab9 */ /* 0x000fe20000000a00 */
[----:B------:R-:W-:Y:S01]  /*0040*/  ULDC.64 UR6, c[0x0][0x218] ;  /* 0x0000860000067ab9 */ /* 0x000fe20000000a00 */
[----:B------:R-:W3:Y:S01]  /*0050*/  S2R R3, SR_CTAID.X ;  /* 0x0000000000037919 */ /* 0x000ee20000002500 */
[----:B-1----:R-:W-:-:S05]  /*0060*/  IMAD.SHL.U32 R0, R0, 0x2, RZ ;  /* 0x0000000200007824 */ /* 0x002fca00078e00ff */
[----:B------:R-:W-:-:S05]  /*0070*/  LOP3.LUT R0, R0, 0xfe, RZ, 0xc0, !PT ;  /* 0x000000fe00007812 */ /* 0x000fca00078ec0ff */
[----:B---3--:R-:W-:-:S05]  /*0080*/  IMAD R0, R3, 0x100, R0 ;  /* 0x0000010003007824 */ /* 0x008fca00078e0200 */
[----:B------:R-:W-:-:S04]  /*0090*/  SHF.R.S32.HI R3, RZ, 0x1f, R0 ;  /* 0x0000001fff037819 */ /* 0x000fc80000011400 */
[----:B------:R-:W-:-:S04]  /*00a0*/  LEA.HI R8, R3, R0, RZ, 0x2 ;  /* 0x0000000003087211 */ /* 0x000fc800078f10ff */
[----:B------:R-:W-:-:S05]  /*00b0*/  SHF.R.S32.HI R6, RZ, 0x2, R8 ;  /* 0x00000002ff067819 */ /* 0x000fca0000011408 */
[----:B------:R-:W-:-:S05]  /*00c0*/  IMAD.HI R2, R6, 0x2aaaaaab, RZ ;  /* 0x2aaaaaab06027827 */ /* 0x000fca00078e02ff */
[----:B------:R-:W-:-:S04]  /*00d0*/  SHF.R.U32.HI R3, RZ, 0x1f, R2 ;  /* 0x0000001fff037819 */ /* 0x000fc80000011602 */
[----:B------:R-:W-:-:S05]  /*00e0*/  LEA.HI R3, R2, R3, RZ, 0x19 ;  /* 0x0000000302037211 */ /* 0x000fca00078fc8ff */
[----:B------:R-:W-:Y:S02]  /*00f0*/  IMAD R6, R3, -0x300, R6 ;  /* 0xfffffd0003067824 */ /* 0x000fe400078e0206 */
[----:B------:R-:W-:Y:S01]  /*0100*/  IMAD.HI R10, R0, 0x2aaaaaab, RZ ;  /* 0x2aaaaaab000a7827 */ /* 0x000fe200078e02ff */
[----:B------:R-:W-:Y:S01]  /*0110*/  LOP3.LUT R9, R8, 0xfffffffc, RZ, 0xc0, !PT ;  /* 0xfffffffc08097812 */ /* 0x000fe200078ec0ff */
[----:B------:R-:W1:Y:S02]  /*0120*/  LDC.64 R2, c[0x0][0x210] ;  /* 0x00008400ff027b82 */ /* 0x000e640000000a00 */
[----:B--2---:R-:W-:-:S05]  /*0130*/  IMAD.WIDE R4, R6, 0x4, R4 ;  /* 0x0000000406047825 */ /* 0x004fca00078e0204 */
[----:B------:R2:W3:Y:S01]  /*0140*/  LDG.E.EL R7, desc[UR4][R4.64] ;  /* 0x0000000404077981 */ /* 0x0004e2000c2e1900 */
[----:B------:R-:W-:Y:S01]  /*0150*/  SHF.R.U32.HI R11, RZ, 0x1f, R10 ;  /* 0x0000001fff0b7819 */ /* 0x000fe2000001160a */
[----:B------:R-:W-:-:S03]  /*0160*/  IMAD.IADD R9, R0, 0x1, -R9 ;  /* 0x0000000100097824 */ /* 0x000fc600078e0a09 */
[----:B------:R-:W-:Y:S01]  /*0170*/  LEA.HI.SX32 R11, R10, R11, 0x17 ;  /* 0x0000000b0a0b7211 */ /* 0x000fe200078fbaff */
[----:B------:R-:W-:-:S04]  /*0180*/  IMAD.SHL.U32 R10, R6, 0x4, RZ ;  /* 0x00000004060a7824 */ /* 0x000fc800078e00ff */
[C---:B------:R-:W-:Y:S01]  /*0190*/  IMAD.SHL.U32 R12, R11.reuse, 0x80, RZ ;  /* 0x000000800b0c7824 */ /* 0x040fe200078e00ff */
[----:B--2---:R-:W-:Y:S01]  /*01a0*/  SHF.R.S32.HI R4, RZ, 0x1f, R9 ;  /* 0x0000001fff047819 */ /* 0x004fe20000011409 */
[----:B------:R-:W-:-:S03]  /*01b0*/  IMAD R8, R11, -0xc00, R0 ;  /* 0xfffff4000b087824 */ /* 0x000fc600078e0200 */
[----:B------:R-:W-:Y:S01]  /*01c0*/  IADD3 R5, P0, P1, R10, R9, R12 ;  /* 0x000000090a057210 */ /* 0x000fe2000791e00c */
[----:B------:R-:W-:Y:S01]  /*01d0*/  IMAD R17, R11, 0xb80, R8 ;  /* 0x00000b800b117824 */ /* 0x000fe200078e0208 */
[----:B------:R-:W-:Y:S01]  /*01e0*/  SHF.R.S32.HI R13, RZ, 0x1f, R12 ;  /* 0x0000001fff0d7819 */ /* 0x000fe2000001140c */
[----:B------:R-:W2:Y:S01]  /*01f0*/  LDC.64 R8, c[0x0][0x220] ;  /* 0x00008800ff087b82 */ /* 0x000ea20000000a00 */
[----:B------:R-:W-:Y:S01]  /*0200*/  SHF.R.S32.HI R10, RZ, 0x1f, R10 ;  /* 0x0000001fff0a7819 */ /* 0x000fe2000001140a */
[----:B-1----:R-:W-:Y:S01]  /*0210*/  IMAD.WIDE R16, R17, 0x4, R2 ;  /* 0x0000000411107825 */ /* 0x002fe200078e0202 */
[----:B------:R-:W-:Y:S02]  /*0220*/  LEA R18, P2, R5, UR6, 0x2 ;  /* 0x0000000605127c11 */ /* 0x000fe4000f8410ff */
[----:B------:R-:W-:Y:S02]  /*0230*/  CS2R R2, SRZ ;  /* 0x0000000000027805 */ /* 0x000fe4000001ff00 */
[----:B------:R-:W-:-:S02]  /*0240*/  IADD3.X R4, R10, R4, R13, P0, P1 ;  /* 0x000000040a047210 */ /* 0x000fc400007e240d */
[C---:B------:R-:W-:Y:S01]  /*0250*/  ISETP.GE.AND P1, PT, R6.reuse, 0x2e0, PT ;  /* 0x000002e00600780c */ /* 0x040fe20003f26270 */
[----:B------:R-:W1:Y:S01]  /*0260*/  LDC.64 R12, c[0x0][0x230] ;  /* 0x00008c00ff0c7b82 */ /* 0x000e620000000a00 */
[----:B------:R-:W-:Y:S02]  /*0270*/  ISETP.GT.AND P0, PT, R6, 0x2df, PT ;  /* 0x000002df0600780c */ /* 0x000fe40003f04270 */
[----:B------:R-:W-:-:S05]  /*0280*/  LEA.HI.X R19, R5, UR7, R4, 0x2, P2 ;  /* 0x0000000705137c11 */ /* 0x000fca00090f1404 */
[----:B------:R-:W4:Y:S01]  /*0290*/  LDC.64 R10, c[0x0][0x238] ;  /* 0x00008e00ff0a7b82 */ /* 0x000f220000000a00 */
[----:B------:R-:W-:-:S03]  /*02a0*/  CS2R R4, SRZ ;  /* 0x0000000000047805 */ /* 0x000fc6000001ff00 */
[----:B------:R-:W5:Y:S01]  /*02b0*/  @!P1 LDG.E.64 R2, desc[UR4][R16.64] ;  /* 0x0000000410029981 */ /* 0x000f62000c1e1b00 */
[----:B--2---:R-:W-:-:S03]  /*02c0*/  IMAD.WIDE R8, R6, 0x4, R8 ;  /* 0x0000000406087825 */ /* 0x004fc600078e0208 */
[----:B------:R-:W2:Y:S04]  /*02d0*/  @P0 LDG.E.64 R4, desc[UR4][R18.64+-0x2e00] ;  /* 0xffd2000412040981 */ /* 0x000ea8000c1e1b00 */
[----:B------:R1:W2:Y:S02]  /*02e0*/  LDG.E.EL R8, desc[UR4][R8.64] ;  /* 0x0000000408087981 */ /* 0x0002a4000c2e1900 */
[----:B-1----:R-:W-:-:S06]  /*02f0*/  IMAD.WIDE R12, R6, 0x4, R12 ;  /* 0x00000004060c7825 */ /* 0x002fcc00078e020c */
[----:B------:R-:W2:Y:S01]  /*0300*/  LDG.E.EL R12, desc[UR4][R12.64] ;  /* 0x000000040c0c7981 */ /* 0x000ea2000c2e1900 */
[----:B----4-:R-:W-:Y:S02]  /*0310*/  IMAD.WIDE R14, R6, 0x4, R10 ;  /* 0x00000004060e7825 */ /* 0x010fe400078e020a */
[----:B------:R-:W1:Y:S04]  /*0320*/  LDC.64 R10, c[0x0][0x240] ;  /* 0x00009000ff0a7b82 */ /* 0x000e680000000a00 */
[----:B------:R-:W4:Y:S01]  /*0330*/  LDG.E.EL R15, desc[UR4][R14.64] ;  /* 0x000000040e0f7981 */ /* 0x000f22000c2e1900 */
[----:B0-----:R-:W-:Y:S02]  /*0340*/  IMAD.MOV.U32 R9, RZ, RZ, 0x3e800000 ;  /* 0x3e800000ff097424 */ /* 0x001fe400078e00ff */
[----:B-1----:R-:W-:-:S04]  /*0350*/  IMAD.WIDE R10, R0, 0x4, R10 ;  /* 0x00000004000a7825 */ /* 0x002fc800078e020a */
[----:B---3--:R-:W-:Y:S02]  /*0360*/  FADD R20, R7, 9.9999997473787516356e-06 ;  /* 0x3727c5ac07147421 */ /* 0x008fe40000000000 */
[----:B------:R-:W0:Y:S02]  /*0370*/  LDC.64 R6, c[0x0][0x248] ;  /* 0x00009200ff067b82 */ /* 0x000e240000000a00 */
[----:B------:R-:W1:Y:S02]  /*0380*/  MUFU.SQRT R16, R20 ;  /* 0x0000001400107308 */ /* 0x000e640000002000 */
[C---:B-1----:R-:W-:Y:S02]  /*0390*/  FSETP.GT.AND P2, PT, R16.reuse, 8.50705917302346158658e+37, PT ;  /* 0x7e8000001000780b */ /* 0x042fe40003f44000 */
[----:B------:R-:W-:-:S11]  /*03a0*/  FSETP.GEU.AND P3, PT, R16, 1.175494350822287508e-38, PT ;  /* 0x008000001000780b */ /* 0x000fd60003f6e000 */
[----:B------:R-:W-:-:S04]  /*03b0*/  @P2 FMUL R16, R16, 0.25 ;  /* 0x3e80000010102820 */ /* 0x000fc80000400000 */
[----:B------:R-:W-:-:S06]  /*03c0*/  @!P3 FMUL R16, R16, 16777216 ;  /* 0x4b8000001010b820 */ /* 0x000fcc0000400000 */
[----:B------:R-:W1:Y:S01]  /*03d0*/  MUFU.RCP R16, R16 ;  /* 0x0000001000107308 */ /* 0x000e620000001000 */
[----:B------:R-:W-:Y:S02]  /*03e0*/  FSEL R9, R9, 1, P2 ;  /* 0x3f80000009097808 */ /* 0x000fe40001000000 */
[----:B-----5:R-:W-:Y:S02]  /*03f0*/  SEL R2, R2, RZ, !P1 ;  /* 0x000000ff02027207 */ /* 0x020fe40004800000 */
[----:B------:R-:W-:Y:S02]  /*0400*/  SEL R3, R3, RZ, !P1 ;  /* 0x000000ff03037207 */ /* 0x000fe40004800000 */
[----:B--2---:R-:W-:Y:S01]  /*0410*/  @P1 SEL R2, R4, RZ, P0 ;  /* 0x000000ff04021207 */ /* 0x004fe20000000000 */
[----:B------:R-:W-:Y:S01]  /*0420*/  @!P3 FMUL R9, R9, 16777216 ;  /* 0x4b8000000909b820 */ /* 0x000fe20000400000 */
[----:B------:R-:W-:-:S03]  /*0430*/  @P1 SEL R3, R5, RZ, P0 ;  /* 0x000000ff05031207 */ /* 0x000fc60000000000 */
[C---:B------:R-:W-:Y:S02]  /*0440*/  FADD R4, -R8.reuse, R2 ;  /* 0x0000000208047221 */ /* 0x040fe40000000100 */
[----:B------:R-:W-:Y:S01]  /*0450*/  FADD R8, -R8, R3 ;  /* 0x0000000308087221 */ /* 0x000fe20000000100 */
[----:B-1----:R-:W-:-:S04]  /*0460*/  FMUL R9, R16, R9 ;  /* 0x0000000910097220 */ /* 0x002fc80000400000 */
[-C--:B------:R-:W-:Y:S01]  /*0470*/  FMUL R4, R4, R9.reuse ;  /* 0x0000000904047220 */ /* 0x080fe20000400000 */
[----:B------:R-:W-:-:S03]  /*0480*/  FMUL R8, R8, R9 ;  /* 0x0000000908087220 */ /* 0x000fc60000400000 */
[C-C-:B----4-:R-:W-:Y:S01]  /*0490*/  FFMA R4, R12.reuse, R4, R15.reuse ;  /* 0x000000040c047223 */ /* 0x150fe2000000000f */
[----:B------:R-:W-:-:S04]  /*04a0*/  FFMA R8, R12, R8, R15 ;  /* 0x000000080c087223 */ /* 0x000fc8000000000f */
[----:B------:R-:W-:Y:S02]  /*04b0*/  FSETP.GEU.AND P0, PT, R4, RZ, PT ;  /* 0x000000ff0400720b */ /* 0x000fe40003f0e000 */
[----:B------:R-:W-:Y:S01]  /*04c0*/  FSETP.GEU.AND P1, PT, R8, RZ, PT ;  /* 0x000000ff0800720b */ /* 0x000fe20003f2e000 */
[----:B0-----:R-:W-:Y:S01]  /*04d0*/  IMAD.WIDE R6, R0, 0x4, R6 ;  /* 0x0000000400067825 */ /* 0x001fe200078e0206 */
[----:B------:R-:W-:Y:S02]  /*04e0*/  FSEL R4, R4, RZ, P0 ;  /* 0x000000ff04047208 */ /* 0x000fe40000000000 */
[----:B------:R-:W-:Y:S01]  /*04f0*/  FSEL R5, R8, RZ, P1 ;  /* 0x000000ff08057208 */ /* 0x000fe20000800000 */
[----:B------:R-:W-:Y:S04]  /*0500*/  STG.E.64 desc[UR4][R10.64], R2 ;  /* 0x000000020a007986 */ /* 0x000fe8000c101b04 */
[----:B------:R-:W-:Y:S01]  /*0510*/  STG.E.64 desc[UR4][R6.64], R4 ;  /* 0x0000000406007986 */ /* 0x000fe2000c101b04 */
[----:B------:R-:W-:Y:S05]  /*0520*/  EXIT ;  /* 0x000000000000794d */ /* 0x000fea0003800000 */
.L_x_0:
[----:B------:R-:W-:-:S00]  /*0530*/  BRA `(.L_x_0) ;  /* 0xfffffffc00fc7947 */ /* 0x000fc0000383ffff */
[----:B------:R-:W-:-:S00]  /*0540*/  NOP ;  /* 0x0000000000007918 */ /* 0x000fc00000000000 */
        /* <DEDUP_REMOVED lines=11> */
.L_x_1:


//--------------------- .nv.global.init           --------------------------
	.section	.nv.global.init,"aw",@progbits
.nv.global.init:
	.type		_$_str,@object
	.size		_$_str,(_$_str_$_2 - _$_str)
_$_str:
        /*0000*/ 	.byte	0x5f, 0x5f, 0x43, 0x55, 0x44, 0x41, 0x5f, 0x46, 0x54, 0x5a, 0x00
	.type		_$_str_$_2,@object
	.size		_$_str_$_2,(.L_1 - _$_str_$_2)
_$_str_$_2:
        /*000b*/ 	.byte	0x5f, 0x5f, 0x43, 0x55, 0x44, 0x41, 0x5f, 0x50, 0x52, 0x45, 0x43, 0x5f, 0x53, 0x51, 0x52, 0x54
        /*001b*/ 	.byte	0x00
.L_1:


//--------------------- .nv.constant0.triton_poi_fused__native_batch_norm_legit_no_training_cat_relu_59 --------------------------
	.section	.nv.constant0.triton_poi_fused__native_batch_norm_legit_no_training_cat_relu_59,"a",@progbits
	.sectionflags	@""
	.align	4
.nv.constant0.triton_poi_fused__native_batch_norm_legit_no_training_cat_relu_59:
	.zero		596
